//
// Generated by NVIDIA NVVM Compiler
//
// Compiler Build ID: CL-36424714
// Cuda compilation tools, release 13.0, V13.0.88
// Based on NVVM 20.0.0
//

.version 9.0
.target sm_100
.address_size 64

	// .globl	_Z17convolutionKernelPdS_ii

.visible .entry _Z17convolutionKernelPdS_ii(
	.param .u64 .ptr .align 1 _Z17convolutionKernelPdS_ii_param_0,
	.param .u64 .ptr .align 1 _Z17convolutionKernelPdS_ii_param_1,
	.param .u32 _Z17convolutionKernelPdS_ii_param_2,
	.param .u32 _Z17convolutionKernelPdS_ii_param_3
)
{
	.reg .pred 	%p<39>;
	.reg .b32 	%r<34>;
	.reg .b64 	%rd<14>;
	.reg .b64 	%fd<63>;

	ld.param.u64 	%rd4, [_Z17convolutionKernelPdS_ii_param_0];
	ld.param.u64 	%rd3, [_Z17convolutionKernelPdS_ii_param_1];
	ld.param.u32 	%r13, [_Z17convolutionKernelPdS_ii_param_2];
	ld.param.u32 	%r14, [_Z17convolutionKernelPdS_ii_param_3];
	cvta.to.global.u64 	%rd1, %rd4;
	mov.u32 	%r15, %ctaid.y;
	mov.u32 	%r16, %ntid.y;
	mov.u32 	%r17, %tid.y;
	mad.lo.s32 	%r1, %r15, %r16, %r17;
	mov.u32 	%r18, %ctaid.x;
	mov.u32 	%r19, %ntid.x;
	mov.u32 	%r20, %tid.x;
	mad.lo.s32 	%r2, %r18, %r19, %r20;
	setp.ge.s32 	%p6, %r1, %r14;
	setp.ge.s32 	%p7, %r2, %r13;
	or.pred  	%p8, %p7, %p6;
	@%p8 bra 	$L__BB0_18;
	add.s32 	%r22, %r2, -2;
	setp.gt.s32 	%p9, %r2, 1;
	setp.lt.s32 	%p10, %r22, %r13;
	and.pred  	%p1, %p9, %p10;
	add.s32 	%r23, %r2, 1;
	setp.gt.s32 	%p11, %r2, -2;
	setp.lt.s32 	%p12, %r23, %r13;
	and.pred  	%p2, %p11, %p12;
	add.s32 	%r24, %r2, 2;
	setp.gt.s32 	%p13, %r2, -3;
	setp.lt.s32 	%p14, %r24, %r13;
	and.pred  	%p3, %p13, %p14;
	add.s32 	%r25, %r2, 3;
	setp.gt.s32 	%p15, %r2, -4;
	setp.lt.s32 	%p16, %r25, %r13;
	and.pred  	%p4, %p15, %p16;
	add.s32 	%r26, %r1, -3;
	mul.lo.s32 	%r32, %r13, %r26;
	add.s32 	%r31, %r2, %r32;
	mov.f64 	%fd50, 0d0000000000000000;
	mov.b32 	%r33, -3;
	mov.f64 	%fd46, 0dC008000000000000;
	cvt.s64.s32 	%rd6, %r2;
	mov.u32 	%r30, %r1;
	mov.f64 	%fd49, %fd50;
$L__BB0_2:
	add.s32 	%r27, %r30, -3;
	setp.gt.s32 	%p17, %r27, -1;
	setp.lt.s32 	%p18, %r27, %r14;
	and.pred  	%p5, %p17, %p18;
	setp.gt.s32 	%p19, %r2, 2;
	add.s32 	%r28, %r2, -3;
	setp.lt.s32 	%p20, %r28, %r13;
	and.pred  	%p21, %p19, %p20;
	and.pred  	%p22, %p5, %p21;
	cvt.s64.s32 	%rd5, %r32;
	add.s64 	%rd7, %rd6, %rd5;
	shl.b64 	%rd8, %rd7, 3;
	add.s64 	%rd2, %rd1, %rd8;
	not.pred 	%p23, %p22;
	@%p23 bra 	$L__BB0_4;
	ld.global.f64 	%fd35, [%rd2+-24];
	fma.rn.f64 	%fd49, %fd35, 0dC008000000000000, %fd49;
	fma.rn.f64 	%fd50, %fd35, %fd46, %fd50;
$L__BB0_4:
	and.pred  	%p24, %p5, %p1;
	not.pred 	%p25, %p24;
	@%p25 bra 	$L__BB0_6;
	ld.global.f64 	%fd36, [%rd2+-16];
	add.f64 	%fd37, %fd36, %fd36;
	sub.f64 	%fd49, %fd49, %fd37;
	fma.rn.f64 	%fd50, %fd36, %fd46, %fd50;
$L__BB0_6:
	setp.lt.s32 	%p26, %r2, 1;
	not.pred 	%p27, %p5;
	or.pred  	%p28, %p27, %p26;
	@%p28 bra 	$L__BB0_8;
	ld.global.f64 	%fd38, [%rd2+-8];
	sub.f64 	%fd49, %fd49, %fd38;
	fma.rn.f64 	%fd50, %fd38, %fd46, %fd50;
$L__BB0_8:
	setp.lt.s32 	%p29, %r2, 0;
	not.pred 	%p30, %p5;
	or.pred  	%p31, %p30, %p29;
	@%p31 bra 	$L__BB0_10;
	mul.wide.s32 	%rd9, %r31, 8;
	add.s64 	%rd10, %rd1, %rd9;
	ld.global.f64 	%fd39, [%rd10];
	fma.rn.f64 	%fd49, %fd39, 0d0000000000000000, %fd49;
	fma.rn.f64 	%fd50, %fd39, %fd46, %fd50;
$L__BB0_10:
	and.pred  	%p32, %p5, %p2;
	not.pred 	%p33, %p32;
	@%p33 bra 	$L__BB0_12;
	ld.global.f64 	%fd40, [%rd2+8];
	add.f64 	%fd49, %fd49, %fd40;
	fma.rn.f64 	%fd50, %fd40, %fd46, %fd50;
$L__BB0_12:
	and.pred  	%p34, %p5, %p3;
	not.pred 	%p35, %p34;
	@%p35 bra 	$L__BB0_14;
	ld.global.f64 	%fd41, [%rd2+16];
	fma.rn.f64 	%fd49, %fd41, 0d4000000000000000, %fd49;
	fma.rn.f64 	%fd50, %fd41, %fd46, %fd50;
$L__BB0_14:
	and.pred  	%p36, %p5, %p4;
	not.pred 	%p37, %p36;
	@%p37 bra 	$L__BB0_16;
	ld.global.f64 	%fd42, [%rd2+24];
	fma.rn.f64 	%fd49, %fd42, 0d4008000000000000, %fd49;
	fma.rn.f64 	%fd50, %fd42, %fd46, %fd50;
$L__BB0_16:
	add.f64 	%fd46, %fd46, 0d3FF0000000000000;
	add.s32 	%r33, %r33, 1;
	add.s32 	%r32, %r32, %r13;
	add.s32 	%r31, %r31, %r13;
	add.s32 	%r30, %r30, 1;
	setp.ne.s32 	%p38, %r33, 4;
	@%p38 bra 	$L__BB0_2;
	mad.lo.s32 	%r29, %r13, %r1, %r2;
	mul.f64 	%fd43, %fd50, %fd50;
	fma.rn.f64 	%fd44, %fd49, %fd49, %fd43;
	sqrt.rn.f64 	%fd45, %fd44;
	cvta.to.global.u64 	%rd11, %rd3;
	mul.wide.s32 	%rd12, %r29, 8;
	add.s64 	%rd13, %rd11, %rd12;
	st.global.f64 	[%rd13], %fd45;
$L__BB0_18:
	ret;

}


// ===== COMPILED SASS (sm_100) =====

	.target	sm_100

	.elftype	@"ET_EXEC"


//--------------------- .note.nv.tkinfo           --------------------------
	.section	.note.nv.tkinfo,"",@"SHT_NOTE"
	.sectionflags	@"SHF_NOTE_NV_TKINFO"
	.tkinfo
        /*0018*/ 	.word	0x00000002
        /*0030*/ 	.string	""
        /*0030*/ 	.string	"ptxas"
        /*0030*/ 	.string	"Cuda compilation tools, release 13.0, V13.0.88"
        /*0030*/ 	.string	"Build cuda_13.0.r13.0/compiler.36424714_0"
        /*0030*/ 	.string	"-arch sm_100 -m 64 "



//--------------------- .note.nv.cuinfo           --------------------------
	.section	.note.nv.cuinfo,"",@"SHT_NOTE"
	.sectionflags	@"SHF_NOTE_NV_CUINFO"
        /*0018*/ 	.short	0x0002
        /*001a*/ 	.short	0x0064
        /*001c*/ 	.short	0x0082
	.zero		2


//--------------------- .nv.info                  --------------------------
	.section	.nv.info,"",@"SHT_CUDA_INFO"
	.align	4


	//----- nvinfo : EIATTR_REGCOUNT
	.align		4
        /*0000*/ 	.byte	0x04, 0x2f
        /*0002*/ 	.short	(.L_1 - .L_0)
	.align		4
.L_0:
        /*0004*/ 	.word	index@(_Z17convolutionKernelPdS_ii)
        /*0008*/ 	.word	0x0000001a


	//----- nvinfo : EIATTR_FRAME_SIZE
	.align		4
.L_1:
        /*000c*/ 	.byte	0x04, 0x11
        /*000e*/ 	.short	(.L_3 - .L_2)
	.align		4
.L_2:
        /*0010*/ 	.word	index@($__internal_0_$__cuda_sm20_dsqrt_rn_f64_mediumpath_v1)
        /*0014*/ 	.word	0x00000000


	//----- nvinfo : EIATTR_FRAME_SIZE
	.align		4
.L_3:
        /*0018*/ 	.byte	0x04, 0x11
        /*001a*/ 	.short	(.L_5 - .L_4)
	.align		4
.L_4:
        /*001c*/ 	.word	index@(_Z17convolutionKernelPdS_ii)
        /*0020*/ 	.word	0x00000000


	//----- nvinfo : EIATTR_MIN_STACK_SIZE
	.align		4
.L_5:
        /*0024*/ 	.byte	0x04, 0x12
        /*0026*/ 	.short	(.L_7 - .L_6)
	.align		4
.L_6:
        /*0028*/ 	.word	index@(_Z17convolutionKernelPdS_ii)
        /*002c*/ 	.word	0x00000000
.L_7:


//--------------------- .nv.compat                --------------------------
	.section	.nv.compat,"",@"SHT_CUDA_COMPAT_INFO"
	.align	4
        /*0000*/ 	.byte	0x02, 0x09, 0x00, 0x00, 0x02, 0x02, 0x01, 0x00, 0x02, 0x05, 0x05, 0x00, 0x03, 0x07, 0x01, 0x01
        /*0010*/ 	.byte	0x02, 0x03, 0x00, 0x00, 0x02, 0x06, 0x01, 0x00, 0x04, 0x0b, 0x08, 0x00, 0x01, 0x00, 0x00, 0x00
        /*0020*/ 	.byte	0x00, 0x00, 0x00, 0x00


//--------------------- .nv.info._Z17convolutionKernelPdS_ii --------------------------
	.section	.nv.info._Z17convolutionKernelPdS_ii,"",@"SHT_CUDA_INFO"
	.sectionflags	@""
	.align	4


	//----- nvinfo : EIATTR_CUDA_API_VERSION
	.align		4
        /*0000*/ 	.byte	0x04, 0x37
        /*0002*/ 	.short	(.L_9 - .L_8)
.L_8:
        /*0004*/ 	.word	0x00000082


	//----- nvinfo : EIATTR_KPARAM_INFO
	.align		4
.L_9:
        /*0008*/ 	.byte	0x04, 0x17
        /*000a*/ 	.short	(.L_11 - .L_10)
.L_10:
        /*000c*/ 	.word	0x00000000
        /*0010*/ 	.short	0x0003
        /*0012*/ 	.short	0x0014
        /*0014*/ 	.byte	0x00, 0xf0, 0x11, 0x00


	//----- nvinfo : EIATTR_KPARAM_INFO
	.align		4
.L_11:
        /*0018*/ 	.byte	0x04, 0x17
        /*001a*/ 	.short	(.L_13 - .L_12)
.L_12:
        /*001c*/ 	.word	0x00000000
        /*0020*/ 	.short	0x0002
        /*0022*/ 	.short	0x0010
        /*0024*/ 	.byte	0x00, 0xf0, 0x11, 0x00


	//----- nvinfo : EIATTR_KPARAM_INFO
	.align		4
.L_13:
        /*0028*/ 	.byte	0x04, 0x17
        /*002a*/ 	.short	(.L_15 - .L_14)
.L_14:
        /*002c*/ 	.word	0x00000000
        /*0030*/ 	.short	0x0001
        /*0032*/ 	.short	0x0008
        /*0034*/ 	.byte	0x00, 0xf5, 0x21, 0x00


	//----- nvinfo : EIATTR_KPARAM_INFO
	.align		4
.L_15:
        /*0038*/ 	.byte	0x04, 0x17
        /*003a*/ 	.short	(.L_17 - .L_16)
.L_16:
        /*003c*/ 	.word	0x00000000
        /*0040*/ 	.short	0x0000
        /*0042*/ 	.short	0x0000
        /*0044*/ 	.byte	0x00, 0xf5, 0x21, 0x00


	//----- nvinfo : EIATTR_SPARSE_MMA_MASK
	.align		4
.L_17:
        /*0048*/ 	.byte	0x03, 0x50
        /*004a*/ 	.short	0x0000


	//----- nvinfo : EIATTR_MAXREG_COUNT
	.align		4
        /*004c*/ 	.byte	0x03, 0x1b
        /*004e*/ 	.short	0x00ff


	//----- nvinfo : EIATTR_MERCURY_ISA_VERSION
	.align		4
        /*0050*/ 	.byte	0x03, 0x5f
        /*0052*/ 	.short	0x0101


	//----- nvinfo : EIATTR_VRC_CTA_INIT_COUNT
	.align		4
        /*0054*/ 	.byte	0x02, 0x4a
	.zero		1
	.zero		1


	//----- nvinfo : EIATTR_EXIT_INSTR_OFFSETS
	.align		4
        /*0058*/ 	.byte	0x04, 0x1c
        /*005a*/ 	.short	(.L_19 - .L_18)


	//   ....[0]....
.L_18:
        /*005c*/ 	.word	0x000000c0


	//   ....[1]....
        /*0060*/ 	.word	0x00001550


	//----- nvinfo : EIATTR_CRS_STACK_SIZE
	.align		4
.L_19:
        /*0064*/ 	.byte	0x04, 0x1e
        /*0066*/ 	.short	(.L_21 - .L_20)
.L_20:
        /*0068*/ 	.word	0x00000000


	//----- nvinfo : EIATTR_CBANK_PARAM_SIZE
	.align		4
.L_21:
        /*006c*/ 	.byte	0x03, 0x19
        /*006e*/ 	.short	0x0018


	//----- nvinfo : EIATTR_PARAM_CBANK
	.align		4
        /*0070*/ 	.byte	0x04, 0x0a
        /*0072*/ 	.short	(.L_23 - .L_22)
	.align		4
.L_22:
        /*0074*/ 	.word	index@(.nv.constant0._Z17convolutionKernelPdS_ii)
        /*0078*/ 	.short	0x0380
        /*007a*/ 	.short	0x0018


	//----- nvinfo : EIATTR_SW_WAR
	.align		4
.L_23:
        /*007c*/ 	.byte	0x04, 0x36
        /*007e*/ 	.short	(.L_25 - .L_24)
.L_24:
        /*0080*/ 	.word	0x00000008
.L_25:


//--------------------- .nv.callgraph             --------------------------
	.section	.nv.callgraph,"",@"SHT_CUDA_CALLGRAPH"
	.align	4
	.sectionentsize	8
	.align		4
        /*0000*/ 	.word	0x00000000
	.align		4
        /*0004*/ 	.word	0xffffffff
	.align		4
        /*0008*/ 	.word	0x00000000
	.align		4
        /*000c*/ 	.word	0xfffffffe
	.align		4
        /*0010*/ 	.word	0x00000000
	.align		4
        /*0014*/ 	.word	0xfffffffd
	.align		4
        /*0018*/ 	.word	0x00000000
	.align		4
        /*001c*/ 	.word	0xfffffffc


//--------------------- .text._Z17convolutionKernelPdS_ii --------------------------
	.section	.text._Z17convolutionKernelPdS_ii,"ax",@progbits
	.align	128
        .global         _Z17convolutionKernelPdS_ii
        .type           _Z17convolutionKernelPdS_ii,@function
        .size           _Z17convolutionKernelPdS_ii,(.L_x_7 - _Z17convolutionKernelPdS_ii)
        .other          _Z17convolutionKernelPdS_ii,@"STO_CUDA_ENTRY STV_DEFAULT"
_Z17convolutionKernelPdS_ii:
.text._Z17convolutionKernelPdS_ii:
[----:B------:R-:W-:Y:S01]  /*0000*/  LDC R1, c[0x0][0x37c] ;  /* 0x0000df00ff017b82 */ /* 0x000fe20000000800 */
[----:B------:R-:W0:Y:S07]  /*0010*/  S2R R0, SR_TID.Y ;  /* 0x0000000000007919 */ /* 0x000e2e0000002200 */
[----:B------:R-:W0:Y:S01]  /*0020*/  S2UR UR4, SR_CTAID.Y ;  /* 0x00000000000479c3 */ /* 0x000e220000002600 */
[----:B------:R-:W1:Y:S01]  /*0030*/  LDCU.64 UR6, c[0x0][0x390] ;  /* 0x00007200ff0677ac */ /* 0x000e620008000a00 */
[----:B------:R-:W2:Y:S06]  /*0040*/  S2R R3, SR_TID.X ;  /* 0x0000000000037919 */ /* 0x000eac0000002100 */
[----:B------:R-:W0:Y:S08]  /*0050*/  LDC R7, c[0x0][0x364] ;  /* 0x0000d900ff077b82 */ /* 0x000e300000000800 */
[----:B------:R-:W2:Y:S08]  /*0060*/  S2UR UR5, SR_CTAID.X ;  /* 0x00000000000579c3 */ /* 0x000eb00000002500 */
[----:B------:R-:W2:Y:S01]  /*0070*/  LDC R2, c[0x0][0x360] ;  /* 0x0000d800ff027b82 */ /* 0x000ea20000000800 */
[----:B0-----:R-:W-:-:S05]  /*0080*/  IMAD R7, R7, UR4, R0 ;  /* 0x0000000407077c24 */ /* 0x001fca000f8e0200 */
[----:B-1----:R-:W-:Y:S01]  /*0090*/  ISETP.GE.AND P0, PT, R7, UR7, PT ;  /* 0x0000000707007c0c */ /* 0x002fe2000bf06270 */
[----:B--2---:R-:W-:-:S05]  /*00a0*/  IMAD R0, R2, UR5, R3 ;  /* 0x0000000502007c24 */ /* 0x004fca000f8e0203 */
[----:B------:R-:W-:-:S13]  /*00b0*/  ISETP.GE.OR P0, PT, R0, UR6, P0 ;  /* 0x0000000600007c0c */ /* 0x000fda0008706670 */
[----:B------:R-:W-:Y:S05]  /*00c0*/  @P0 EXIT ;  /* 0x000000000000094d */ /* 0x000fea0003800000 */
[----:B------:R-:W-:Y:S01]  /*00d0*/  VIADD R11, R7, 0xfffffffd ;  /* 0xfffffffd070b7836 */ /* 0x000fe20000000000 */
[----:B------:R-:W0:Y:S01]  /*00e0*/  LDCU.64 UR8, c[0x0][0x380] ;  /* 0x00007000ff0877ac */ /* 0x000e220008000a00 */
[C---:B------:R-:W-:Y:S01]  /*00f0*/  VIADD R2, R0.reuse, 0xfffffffd ;  /* 0xfffffffd00027836 */ /* 0x040fe20000000000 */
[----:B------:R-:W-:Y:S01]  /*0100*/  SHF.R.S32.HI R6, RZ, 0x1f, R0 ;  /* 0x0000001fff067819 */ /* 0x000fe20000011400 */
[----:B------:R-:W-:Y:S01]  /*0110*/  VIADD R3, R0, 0xfffffffe ;  /* 0xfffffffe00037836 */ /* 0x000fe20000000000 */
[C---:B------:R-:W-:Y:S01]  /*0120*/  ISETP.GE.AND P5, PT, R11.reuse, UR7, PT ;  /* 0x000000070b007c0c */ /* 0x040fe2000bfa6270 */
[----:B------:R-:W1:Y:S01]  /*0130*/  LDCU.64 UR4, c[0x0][0x358] ;  /* 0x00006b00ff0477ac */ /* 0x000e620008000a00 */
[----:B------:R-:W-:Y:S02]  /*0140*/  ISETP.GE.AND P2, PT, R2, UR6, PT ;  /* 0x0000000602007c0c */ /* 0x000fe4000bf46270 */
[C---:B------:R-:W-:Y:S01]  /*0150*/  ISETP.GT.AND P5, PT, R11.reuse, -0x1, !P5 ;  /* 0xffffffff0b00780c */ /* 0x040fe20006fa4270 */
[----:B------:R-:W-:Y:S01]  /*0160*/  IMAD R11, R11, UR6, RZ ;  /* 0x000000060b0b7c24 */ /* 0x000fe2000f8e02ff */
[----:B------:R-:W-:-:S02]  /*0170*/  ISETP.GT.AND P2, PT, R0, 0x2, !P2 ;  /* 0x000000020000780c */ /* 0x000fc40005744270 */
[----:B------:R-:W-:Y:S02]  /*0180*/  ISETP.GE.AND P3, PT, R3, UR6, PT ;  /* 0x0000000603007c0c */ /* 0x000fe4000bf66270 */
[C---:B------:R-:W-:Y:S02]  /*0190*/  IADD3 R2, P0, PT, R0.reuse, R11, RZ ;  /* 0x0000000b00027210 */ /* 0x040fe40007f1e0ff */
[----:B------:R-:W-:Y:S02]  /*01a0*/  PLOP3.LUT P4, PT, P5, P2, PT, 0x80, 0x8 ;  /* 0x000000000008781c */ /* 0x000fe40002f85070 */
[----:B------:R-:W-:Y:S02]  /*01b0*/  LEA.HI.X.SX32 R3, R11, R6, 0x1, P0 ;  /* 0x000000060b037211 */ /* 0x000fe400000f0eff */
[----:B------:R-:W-:Y:S02]  /*01c0*/  ISETP.GT.AND P3, PT, R0, 0x1, !P3 ;  /* 0x000000010000780c */ /* 0x000fe40005f64270 */
[----:B0-----:R-:W-:-:S02]  /*01d0*/  LEA R8, P0, R2, UR8, 0x3 ;  /* 0x0000000802087c11 */ /* 0x001fc4000f8018ff */
[----:B------:R-:W-:Y:S02]  /*01e0*/  PLOP3.LUT P6, PT, P5, P3, PT, 0x80, 0x8 ;  /* 0x000000000008781c */ /* 0x000fe40002fc7070 */
[----:B------:R-:W-:-:S05]  /*01f0*/  LEA.HI.X R9, R2, UR9, R3, 0x3, P0 ;  /* 0x0000000902097c11 */ /* 0x000fca00080f1c03 */
[----:B-1----:R-:W2:Y:S06]  /*0200*/  @P4 LDG.E.64 R4, desc[UR4][R8.64+-0x18] ;  /* 0xffffe80408044981 */ /* 0x002eac000c1e1b00 */
[----:B------:R-:W3:Y:S01]  /*0210*/  @P6 LDG.E.64 R12, desc[UR4][R8.64+-0x10] ;  /* 0xfffff004080c6981 */ /* 0x000ee2000c1e1b00 */
[C---:B------:R-:W-:Y:S02]  /*0220*/  ISETP.LT.OR P0, PT, R0.reuse, RZ, !P5 ;  /* 0x000000ff0000720c */ /* 0x040fe40006f01670 */
[----:B------:R-:W-:Y:S02]  /*0230*/  CS2R R2, SRZ ;  /* 0x0000000000027805 */ /* 0x000fe4000001ff00 */
[C---:B------:R-:W-:Y:S01]  /*0240*/  ISETP.LT.OR P1, PT, R0.reuse, 0x1, !P5 ;  /* 0x000000010000780c */ /* 0x040fe20006f21670 */
[----:B------:R-:W-:-:S08]  /*0250*/  VIADD R10, R0, 0x1 ;  /* 0x00000001000a7836 */ /* 0x000fd00000000000 */
[----:B------:R-:W0:Y:S01]  /*0260*/  @!P0 LDC.64 R16, c[0x0][0x380] ;  /* 0x0000e000ff108b82 */ /* 0x000e220000000a00 */
[----:B--2---:R-:W-:Y:S01]  /*0270*/  @P4 DFMA R2, R4, -3, RZ ;  /* 0xc00800000402482b */ /* 0x004fe200000000ff */
[----:B------:R-:W-:Y:S01]  /*0280*/  CS2R R4, SRZ ;  /* 0x0000000000047805 */ /* 0x000fe2000001ff00 */
[----:B---3--:R-:W-:-:S08]  /*0290*/  @P6 DADD R14, R12, R12 ;  /* 0x000000000c0e6229 */ /* 0x008fd0000000000c */
[----:B------:R-:W-:Y:S02]  /*02a0*/  @P4 IMAD.MOV.U32 R4, RZ, RZ, R2 ;  /* 0x000000ffff044224 */ /* 0x000fe400078e0002 */
[----:B------:R-:W-:Y:S01]  /*02b0*/  @P4 IMAD.MOV.U32 R5, RZ, RZ, R3 ;  /* 0x000000ffff054224 */ /* 0x000fe200078e0003 */
[----:B------:R-:W-:Y:S01]  /*02c0*/  ISETP.GE.AND P4, PT, R10, UR6, PT ;  /* 0x000000060a007c0c */ /* 0x000fe2000bf86270 */
[C---:B------:R-:W-:Y:S01]  /*02d0*/  IMAD.IADD R10, R0.reuse, 0x1, R11 ;  /* 0x00000001000a7824 */ /* 0x040fe200078e020b */
[----:B------:R-:W-:Y:S02]  /*02e0*/  @P6 DFMA R2, R12, -3, R2 ;  /* 0xc00800000c02682b */ /* 0x000fe40000000002 */
[----:B------:R-:W-:Y:S01]  /*02f0*/  ISETP.GT.AND P4, PT, R0, -0x2, !P4 ;  /* 0xfffffffe0000780c */ /* 0x000fe20006784270 */
[----:B------:R-:W-:Y:S01]  /*0300*/  @P6 DADD R4, R4, -R14 ;  /* 0x0000000004046229 */ /* 0x000fe2000000080e */
[----:B------:R-:W2:Y:S01]  /*0310*/  @!P1 LDG.E.64 R14, desc[UR4][R8.64+-0x8] ;  /* 0xfffff804080e9981 */ /* 0x000ea2000c1e1b00 */
[----:B0-----:R-:W-:Y:S01]  /*0320*/  @!P0 IMAD.WIDE R12, R10, 0x8, R16 ;  /* 0x000000080a0c8825 */ /* 0x001fe200078e0210 */
[----:B------:R-:W-:-:S05]  /*0330*/  PLOP3.LUT P6, PT, P5, P4, PT, 0x80, 0x8 ;  /* 0x000000000008781c */ /* 0x000fca0002fc9070 */
[----:B------:R-:W3:Y:S08]  /*0340*/  @!P0 LDG.E.64 R12, desc[UR4][R12.64] ;  /* 0x000000040c0c8981 */ /* 0x000ef0000c1e1b00 */
[----:B------:R-:W4:Y:S01]  /*0350*/  @P6 LDG.E.64 R16, desc[UR4][R8.64+0x8] ;  /* 0x0000080408106981 */ /* 0x000f22000c1e1b00 */
[----:B--2---:R-:W-:Y:S02]  /*0360*/  @!P1 DADD R4, R4, -R14 ;  /* 0x0000000004049229 */ /* 0x004fe4000000080e */
[----:B------:R-:W-:Y:S01]  /*0370*/  @!P1 DFMA R2, R14, -3, R2 ;  /* 0xc00800000e02982b */ /* 0x000fe20000000002 */
[----:B------:R-:W-:-:S05]  /*0380*/  VIADD R14, R0, 0x2 ;  /* 0x00000002000e7836 */ /* 0x000fca0000000000 */
[----:B---3--:R-:W-:Y:S01]  /*0390*/  @!P0 DFMA R4, RZ, R12, R4 ;  /* 0x0000000cff04822b */ /* 0x008fe20000000004 */
[----:B------:R-:W-:Y:S01]  /*03a0*/  ISETP.GE.AND P1, PT, R14, UR6, PT ;  /* 0x000000060e007c0c */ /* 0x000fe2000bf26270 */
[----:B------:R-:W-:Y:S01]  /*03b0*/  @!P0 DFMA R2, R12, -3, R2 ;  /* 0xc00800000c02882b */ /* 0x000fe20000000002 */
[C---:B------:R-:W-:Y:S02]  /*03c0*/  VIADD R14, R0.reuse, 0x3 ;  /* 0x00000003000e7836 */ /* 0x040fe40000000000 */
[----:B------:R-:W-:-:S03]  /*03d0*/  ISETP.GT.AND P1, PT, R0, -0x3, !P1 ;  /* 0xfffffffd0000780c */ /* 0x000fc60004f24270 */
[----:B----4-:R-:W-:Y:S01]  /*03e0*/  @P6 DADD R4, R4, R16 ;  /* 0x0000000004046229 */ /* 0x010fe20000000010 */
[----:B------:R-:W-:Y:S01]  /*03f0*/  ISETP.GE.AND P0, PT, R14, UR6, PT ;  /* 0x000000060e007c0c */ /* 0x000fe2000bf06270 */
[----:B------:R-:W-:Y:S01]  /*0400*/  @P6 DFMA R2, R16, -3, R2 ;  /* 0xc00800001002682b */ /* 0x000fe20000000002 */
[----:B------:R-:W-:Y:S02]  /*0410*/  PLOP3.LUT P6, PT, P5, P1, PT, 0x80, 0x8 ;  /* 0x000000000008781c */ /* 0x000fe40002fc3070 */
[----:B------:R-:W-:-:S04]  /*0420*/  ISETP.GT.AND P0, PT, R0, -0x4, !P0 ;  /* 0xfffffffc0000780c */ /* 0x000fc80004704270 */
[----:B------:R-:W-:-:S07]  /*0430*/  PLOP3.LUT P5, PT, P5, P0, PT, 0x80, 0x8 ;  /* 0x000000000008781c */ /* 0x000fce0002fa1070 */
[----:B------:R-:W2:Y:S06]  /*0440*/  @P6 LDG.E.64 R12, desc[UR4][R8.64+0x10] ;  /* 0x00001004080c6981 */ /* 0x000eac000c1e1b00 */
[----:B------:R-:W3:Y:S01]  /*0450*/  @P5 LDG.E.64 R14, desc[UR4][R8.64+0x18] ;  /* 0x00001804080e5981 */ /* 0x000ee2000c1e1b00 */
[----:B------:R-:W-:Y:S01]  /*0460*/  VIADD R11, R11, UR6 ;  /* 0x000000060b0b7c36 */ /* 0x000fe20008000000 */
[C---:B--2---:R-:W-:Y:S02]  /*0470*/  @P6 DFMA R4, R12.reuse, 2, R4 ;  /* 0x400000000c04682b */ /* 0x044fe40000000004 */
[----:B------:R-:W-:-:S02]  /*0480*/  @P6 DFMA R2, R12, -3, R2 ;  /* 0xc00800000c02682b */ /* 0x000fc40000000002 */
[----:B------:R-:W-:Y:S01]  /*0490*/  IADD3 R16, P6, PT, R0, R11, RZ ;  /* 0x0000000b00107210 */ /* 0x000fe20007fde0ff */
[----:B------:R-:W-:-:S03]  /*04a0*/  VIADD R13, R7, 0xfffffffe ;  /* 0xfffffffe070d7836 */ /* 0x000fc60000000000 */
[C---:B---3--:R-:W-:Y:S02]  /*04b0*/  @P5 DFMA R4, R14.reuse, 3, R4 ;  /* 0x400800000e04582b */ /* 0x048fe40000000004 */
[----:B------:R-:W-:Y:S01]  /*04c0*/  @P5 DFMA R2, R14, -3, R2 ;  /* 0xc00800000e02582b */ /* 0x000fe20000000002 */
[----:B------:R-:W-:Y:S02]  /*04d0*/  ISETP.GE.AND P5, PT, R13, UR7, PT ;  /* 0x000000070d007c0c */ /* 0x000fe4000bfa6270 */
[----:B------:R-:W-:Y:S02]  /*04e0*/  LEA.HI.X.SX32 R15, R11, R6, 0x1, P6 ;  /* 0x000000060b0f7211 */ /* 0x000fe400030f0eff */
[C---:B------:R-:W-:Y:S02]  /*04f0*/  LEA R12, P6, R16.reuse, UR8, 0x3 ;  /* 0x00000008100c7c11 */ /* 0x040fe4000f8c18ff */
[----:B------:R-:W-:Y:S02]  /*0500*/  ISETP.GT.AND P5, PT, R13, -0x1, !P5 ;  /* 0xffffffff0d00780c */ /* 0x000fe40006fa4270 */
[----:B------:R-:W-:-:S02]  /*0510*/  LEA.HI.X R13, R16, UR9, R15, 0x3, P6 ;  /* 0x00000009100d7c11 */ /* 0x000fc4000b0f1c0f */
[----:B------:R-:W-:-:S13]  /*0520*/  PLOP3.LUT P6, PT, P5, P2, PT, 0x80, 0x8 ;  /* 0x000000000008781c */ /* 0x000fda0002fc5070 */
[----:B------:R-:W2:Y:S02]  /*0530*/  @P6 LDG.E.64 R8, desc[UR4][R12.64+-0x18] ;  /* 0xffffe8040c086981 */ /* 0x000ea4000c1e1b00 */
[C---:B--2---:R-:W-:Y:S02]  /*0540*/  @P6 DFMA R4, R8.reuse, -3, R4 ;  /* 0xc00800000804682b */ /* 0x044fe40000000004 */
[----:B------:R-:W-:Y:S01]  /*0550*/  @P6 DFMA R2, R8, -2, R2 ;  /* 0xc00000000802682b */ /* 0x000fe20000000002 */
[----:B------:R-:W-:-:S13]  /*0560*/  PLOP3.LUT P6, PT, P5, P3, PT, 0x80, 0x8 ;  /* 0x000000000008781c */ /* 0x000fda0002fc7070 */
[----:B------:R-:W2:Y:S02]  /*0570*/  @P6 LDG.E.64 R8, desc[UR4][R12.64+-0x10] ;  /* 0xfffff0040c086981 */ /* 0x000ea4000c1e1b00 */
[C---:B--2---:R-:W-:Y:S02]  /*0580*/  @P6 DADD R14, R8.reuse, R8 ;  /* 0x00000000080e6229 */ /* 0x044fe40000000008 */
[----:B------:R-:W-:-:S06]  /*0590*/  @P6 DFMA R2, R8, -2, R2 ;  /* 0xc00000000802682b */ /* 0x000fcc0000000002 */
[----:B------:R-:W-:Y:S01]  /*05a0*/  @P6 DADD R4, R4, -R14 ;  /* 0x0000000004046229 */ /* 0x000fe2000000080e */
[----:B------:R-:W-:-:S13]  /*05b0*/  ISETP.LT.OR P6, PT, R0, 0x1, !P5 ;  /* 0x000000010000780c */ /* 0x000fda0006fc1670 */
[----:B------:R-:W2:Y:S01]  /*05c0*/  @!P6 LDG.E.64 R8, desc[UR4][R12.64+-0x8] ;  /* 0xfffff8040c08e981 */ /* 0x000ea2000c1e1b00 */
[----:B------:R-:W-:Y:S01]  /*05d0*/  VIADD R10, R10, UR6 ;  /* 0x000000060a0a7c36 */ /* 0x000fe20008000000 */
[----:B--2---:R-:W-:Y:S02]  /*05e0*/  @!P6 DADD R4, R4, -R8 ;  /* 0x000000000404e229 */ /* 0x004fe40000000808 */
[----:B------:R-:W-:Y:S01]  /*05f0*/  @!P6 DFMA R2, R8, -2, R2 ;  /* 0xc00000000802e82b */ /* 0x000fe20000000002 */
[----:B------:R-:W-:-:S13]  /*0600*/  ISETP.LT.OR P6, PT, R0, RZ, !P5 ;  /* 0x000000ff0000720c */ /* 0x000fda0006fc1670 */
[----:B------:R-:W0:Y:S02]  /*0610*/  @!P6 LDC.64 R8, c[0x0][0x380] ;  /* 0x0000e000ff08eb82 */ /* 0x000e240000000a00 */
[----:B0-----:R-:W-:-:S06]  /*0620*/  @!P6 IMAD.WIDE R8, R10, 0x8, R8 ;  /* 0x000000080a08e825 */ /* 0x001fcc00078e0208 */
[----:B------:R-:W2:Y:S02]  /*0630*/  @!P6 LDG.E.64 R8, desc[UR4][R8.64] ;  /* 0x000000040808e981 */ /* 0x000ea4000c1e1b00 */
[----:B--2---:R-:W-:Y:S02]  /*0640*/  @!P6 DFMA R4, RZ, R8, R4 ;  /* 0x00000008ff04e22b */ /* 0x004fe40000000004 */
[----:B------:R-:W-:Y:S01]  /*0650*/  @!P6 DFMA R2, R8, -2, R2 ;  /* 0xc00000000802e82b */ /* 0x000fe20000000002 */
[----:B------:R-:W-:-:S13]  /*0660*/  PLOP3.LUT P6, PT, P5, P4, PT, 0x80, 0x8 ;  /* 0x000000000008781c */ /* 0x000fda0002fc9070 */
[----:B------:R-:W2:Y:S02]  /*0670*/  @P6 LDG.E.64 R14, desc[UR4][R12.64+0x8] ;  /* 0x000008040c0e6981 */ /* 0x000ea4000c1e1b00 */
[----:B--2---:R-:W-:Y:S02]  /*0680*/  @P6 DADD R4, R4, R14 ;  /* 0x0000000004046229 */ /* 0x004fe4000000000e */
[----:B------:R-:W-:Y:S01]  /*0690*/  @P6 DFMA R2, R14, -2, R2 ;  /* 0xc00000000e02682b */ /* 0x000fe20000000002 */
[----:B------:R-:W-:Y:S02]  /*06a0*/  PLOP3.LUT P6, PT, P5, P1, PT, 0x80, 0x8 ;  /* 0x000000000008781c */ /* 0x000fe40002fc3070 */
[----:B------:R-:W-:-:S11]  /*06b0*/  PLOP3.LUT P5, PT, P5, P0, PT, 0x80, 0x8 ;  /* 0x000000000008781c */ /* 0x000fd60002fa1070 */
[----:B------:R-:W2:Y:S04]  /*06c0*/  @P6 LDG.E.64 R14, desc[UR4][R12.64+0x10] ;  /* 0x000010040c0e6981 */ /* 0x000ea8000c1e1b00 */
[----:B------:R-:W3:Y:S01]  /*06d0*/  @P5 LDG.E.64 R16, desc[UR4][R12.64+0x18] ;  /* 0x000018040c105981 */ /* 0x000ee2000c1e1b00 */
[----:B------:R-:W-:Y:S02]  /*06e0*/  VIADD R11, R11, UR6 ;  /* 0x000000060b0b7c36 */ /* 0x000fe40008000000 */
[----:B------:R-:W-:Y:S01]  /*06f0*/  VIADD R9, R7, 0xffffffff ;  /* 0xffffffff07097836 */ /* 0x000fe20000000000 */
[C---:B--2---:R-:W-:Y:S02]  /*0700*/  @P6 DFMA R4, R14.reuse, 2, R4 ;  /* 0x400000000e04682b */ /* 0x044fe40000000004 */
[----:B------:R-:W-:Y:S01]  /*0710*/  @P6 DFMA R2, R14, -2, R2 ;  /* 0xc00000000e02682b */ /* 0x000fe20000000002 */
[----:B------:R-:W-:-:S05]  /*0720*/  IADD3 R14, P6, PT, R0, R11, RZ ;  /* 0x0000000b000e7210 */ /* 0x000fca0007fde0ff */
[C---:B---3--:R-:W-:Y:S01]  /*0730*/  @P5 DFMA R4, R16.reuse, 3, R4 ;  /* 0x400800001004582b */ /* 0x048fe20000000004 */
[----:B------:R-:W-:Y:S01]  /*0740*/  LEA.HI.X.SX32 R15, R11, R6, 0x1, P6 ;  /* 0x000000060b0f7211 */ /* 0x000fe200030f0eff */
[----:B------:R-:W-:Y:S01]  /*0750*/  @P5 DFMA R2, R16, -2, R2 ;  /* 0xc00000001002582b */ /* 0x000fe20000000002 */
[C---:B------:R-:W-:Y:S02]  /*0760*/  ISETP.GE.AND P5, PT, R9.reuse, UR7, PT ;  /* 0x0000000709007c0c */ /* 0x040fe4000bfa6270 */
[C---:B------:R-:W-:Y:S02]  /*0770*/  LEA R8, P6, R14.reuse, UR8, 0x3 ;  /* 0x000000080e087c11 */ /* 0x040fe4000f8c18ff */
[----:B------:R-:W-:Y:S02]  /*0780*/  ISETP.GT.AND P5, PT, R9, -0x1, !P5 ;  /* 0xffffffff0900780c */ /* 0x000fe40006fa4270 */
[----:B------:R-:W-:Y:S02]  /*0790*/  LEA.HI.X R9, R14, UR9, R15, 0x3, P6 ;  /* 0x000000090e097c11 */ /* 0x000fe4000b0f1c0f */
        /* <DEDUP_REMOVED lines=28> */
[----:B------:R-:W-:Y:S01]  /*0960*/  VIADD R11, R11, UR6 ;  /* 0x000000060b0b7c36 */ /* 0x000fe20008000000 */
[C---:B--2---:R-:W-:Y:S02]  /*0970*/  @P6 DFMA R4, R14.reuse, 2, R4 ;  /* 0x400000000e04682b */ /* 0x044fe40000000004 */
[----:B------:R-:W-:Y:S02]  /*0980*/  @P6 DFMA R2, R14, -1, R2 ;  /* 0xbff000000e02682b */ /* 0x000fe40000000002 */
[----:B------:R-:W-:-:S04]  /*0990*/  IADD3 R13, P6, PT, R0, R11, RZ ;  /* 0x0000000b000d7210 */ /* 0x000fc80007fde0ff */
[----:B------:R-:W-:Y:S01]  /*09a0*/  LEA.HI.X.SX32 R14, R11, R6, 0x1, P6 ;  /* 0x000000060b0e7211 */ /* 0x000fe200030f0eff */
[C---:B---3--:R-:W-:Y:S01]  /*09b0*/  @P5 DFMA R4, R16.reuse, 3, R4 ;  /* 0x400800001004582b */ /* 0x048fe20000000004 */
[----:B------:R-:W-:Y:S01]  /*09c0*/  LEA R12, P6, R13, UR8, 0x3 ;  /* 0x000000080d0c7c11 */ /* 0x000fe2000f8c18ff */
[----:B------:R-:W-:Y:S01]  /*09d0*/  @P5 DFMA R2, R16, -1, R2 ;  /* 0xbff000001002582b */ /* 0x000fe20000000002 */
[----:B------:R-:W-:Y:S02]  /*09e0*/  ISETP.GE.AND P5, PT, R7, UR7, PT ;  /* 0x0000000707007c0c */ /* 0x000fe4000bfa6270 */
[----:B------:R-:W-:Y:S02]  /*09f0*/  LEA.HI.X R13, R13, UR9, R14, 0x3, P6 ;  /* 0x000000090d0d7c11 */ /* 0x000fe4000b0f1c0e */
[----:B------:R-:W-:-:S04]  /*0a00*/  ISETP.GT.AND P5, PT, R7, -0x1, !P5 ;  /* 0xffffffff0700780c */ /* 0x000fc80006fa4270 */
[----:B------:R-:W-:-:S13]  /*0a10*/  PLOP3.LUT P6, PT, P5, P2, PT, 0x80, 0x8 ;  /* 0x000000000008781c */ /* 0x000fda0002fc5070 */
[----:B------:R-:W2:Y:S02]  /*0a20*/  @P6 LDG.E.64 R8, desc[UR4][R12.64+-0x18] ;  /* 0xffffe8040c086981 */ /* 0x000ea4000c1e1b00 */
[----:B--2---:R-:W-:Y:S02]  /*0a30*/  @P6 DFMA R4, R8, -3, R4 ;  /* 0xc00800000804682b */ /* 0x004fe40000000004 */
[----:B------:R-:W-:Y:S01]  /*0a40*/  @P6 DFMA R2, RZ, R8, R2 ;  /* 0x00000008ff02622b */ /* 0x000fe20000000002 */
[----:B------:R-:W-:-:S13]  /*0a50*/  PLOP3.LUT P6, PT, P5, P3, PT, 0x80, 0x8 ;  /* 0x000000000008781c */ /* 0x000fda0002fc7070 */
[----:B------:R-:W2:Y:S02]  /*0a60*/  @P6 LDG.E.64 R8, desc[UR4][R12.64+-0x10] ;  /* 0xfffff0040c086981 */ /* 0x000ea4000c1e1b00 */
[----:B--2---:R-:W-:Y:S02]  /*0a70*/  @P6 DADD R14, R8, R8 ;  /* 0x00000000080e6229 */ /* 0x004fe40000000008 */
[----:B------:R-:W-:-:S06]  /*0a80*/  @P6 DFMA R2, RZ, R8, R2 ;  /* 0x00000008ff02622b */ /* 0x000fcc0000000002 */
[----:B------:R-:W-:Y:S01]  /*0a90*/  @P6 DADD R4, R4, -R14 ;  /* 0x0000000004046229 */ /* 0x000fe2000000080e */
[----:B------:R-:W-:-:S13]  /*0aa0*/  ISETP.LT.OR P6, PT, R0, 0x1, !P5 ;  /* 0x000000010000780c */ /* 0x000fda0006fc1670 */
[----:B------:R-:W2:Y:S01]  /*0ab0*/  @!P6 LDG.E.64 R8, desc[UR4][R12.64+-0x8] ;  /* 0xfffff8040c08e981 */ /* 0x000ea2000c1e1b00 */
[----:B------:R-:W-:Y:S01]  /*0ac0*/  VIADD R10, R10, UR6 ;  /* 0x000000060a0a7c36 */ /* 0x000fe20008000000 */
[----:B--2---:R-:W-:Y:S02]  /*0ad0*/  @!P6 DADD R4, R4, -R8 ;  /* 0x000000000404e229 */ /* 0x004fe40000000808 */
[----:B------:R-:W-:Y:S01]  /*0ae0*/  @!P6 DFMA R2, RZ, R8, R2 ;  /* 0x00000008ff02e22b */ /* 0x000fe20000000002 */
[----:B------:R-:W-:-:S13]  /*0af0*/  ISETP.LT.OR P6, PT, R0, RZ, !P5 ;  /* 0x000000ff0000720c */ /* 0x000fda0006fc1670 */
[----:B------:R-:W0:Y:S02]  /*0b00*/  @!P6 LDC.64 R8, c[0x0][0x380] ;  /* 0x0000e000ff08eb82 */ /* 0x000e240000000a00 */
[----:B0-----:R-:W-:-:S06]  /*0b10*/  @!P6 IMAD.WIDE R8, R10, 0x8, R8 ;  /* 0x000000080a08e825 */ /* 0x001fcc00078e0208 */
[----:B------:R-:W2:Y:S02]  /*0b20*/  @!P6 LDG.E.64 R8, desc[UR4][R8.64] ;  /* 0x000000040808e981 */ /* 0x000ea4000c1e1b00 */
[-C--:B--2---:R-:W-:Y:S02]  /*0b30*/  @!P6 DFMA R4, RZ, R8.reuse, R4 ;  /* 0x00000008ff04e22b */ /* 0x084fe40000000004 */
[----:B------:R-:W-:Y:S01]  /*0b40*/  @!P6 DFMA R2, RZ, R8, R2 ;  /* 0x00000008ff02e22b */ /* 0x000fe20000000002 */
[----:B------:R-:W-:-:S13]  /*0b50*/  PLOP3.LUT P6, PT, P5, P4, PT, 0x80, 0x8 ;  /* 0x000000000008781c */ /* 0x000fda0002fc9070 */
[----:B------:R-:W2:Y:S02]  /*0b60*/  @P6 LDG.E.64 R14, desc[UR4][R12.64+0x8] ;  /* 0x000008040c0e6981 */ /* 0x000ea4000c1e1b00 */
[----:B--2---:R-:W-:Y:S02]  /*0b70*/  @P6 DADD R4, R4, R14 ;  /* 0x0000000004046229 */ /* 0x004fe4000000000e */
[----:B------:R-:W-:Y:S01]  /*0b80*/  @P6 DFMA R2, RZ, R14, R2 ;  /* 0x0000000eff02622b */ /* 0x000fe20000000002 */
[----:B------:R-:W-:Y:S02]  /*0b90*/  PLOP3.LUT P6, PT, P5, P1, PT, 0x80, 0x8 ;  /* 0x000000000008781c */ /* 0x000fe40002fc3070 */
[----:B------:R-:W-:-:S11]  /*0ba0*/  PLOP3.LUT P5, PT, P5, P0, PT, 0x80, 0x8 ;  /* 0x000000000008781c */ /* 0x000fd60002fa1070 */
[----:B------:R-:W2:Y:S04]  /*0bb0*/  @P6 LDG.E.64 R14, desc[UR4][R12.64+0x10] ;  /* 0x000010040c0e6981 */ /* 0x000ea8000c1e1b00 */
[----:B------:R-:W3:Y:S01]  /*0bc0*/  @P5 LDG.E.64 R16, desc[UR4][R12.64+0x18] ;  /* 0x000018040c105981 */ /* 0x000ee2000c1e1b00 */
[----:B------:R-:W-:Y:S02]  /*0bd0*/  VIADD R11, R11, UR6 ;  /* 0x000000060b0b7c36 */ /* 0x000fe40008000000 */
[----:B------:R-:W-:Y:S01]  /*0be0*/  VIADD R9, R7, 0x1 ;  /* 0x0000000107097836 */ /* 0x000fe20000000000 */
[----:B--2---:R-:W-:Y:S02]  /*0bf0*/  @P6 DFMA R4, R14, 2, R4 ;  /* 0x400000000e04682b */ /* 0x004fe40000000004 */
[----:B------:R-:W-:Y:S01]  /*0c00*/  @P6 DFMA R2, RZ, R14, R2 ;  /* 0x0000000eff02622b */ /* 0x000fe20000000002 */
[----:B------:R-:W-:-:S05]  /*0c10*/  IADD3 R14, P6, PT, R0, R11, RZ ;  /* 0x0000000b000e7210 */ /* 0x000fca0007fde0ff */
[----:B---3--:R-:W-:Y:S01]  /*0c20*/  @P5 DFMA R4, R16, 3, R4 ;  /* 0x400800001004582b */ /* 0x008fe20000000004 */
[----:B------:R-:W-:Y:S01]  /*0c30*/  LEA.HI.X.SX32 R15, R11, R6, 0x1, P6 ;  /* 0x000000060b0f7211 */ /* 0x000fe200030f0eff */
[----:B------:R-:W-:Y:S01]  /*0c40*/  @P5 DFMA R2, RZ, R16, R2 ;  /* 0x00000010ff02522b */ /* 0x000fe20000000002 */
[C---:B------:R-:W-:Y:S02]  /*0c50*/  ISETP.GE.AND P5, PT, R9.reuse, UR7, PT ;  /* 0x0000000709007c0c */ /* 0x040fe4000bfa6270 */
[C---:B------:R-:W-:Y:S02]  /*0c60*/  LEA R8, P6, R14.reuse, UR8, 0x3 ;  /* 0x000000080e087c11 */ /* 0x040fe4000f8c18ff */
[----:B------:R-:W-:Y:S02]  /*0c70*/  ISETP.GT.AND P5, PT, R9, -0x1, !P5 ;  /* 0xffffffff0900780c */ /* 0x000fe40006fa4270 */
[----:B------:R-:W-:Y:S02]  /*0c80*/  LEA.HI.X R9, R14, UR9, R15, 0x3, P6 ;  /* 0x000000090e097c11 */ /* 0x000fe4000b0f1c0f */
[----:B------:R-:W-:-:S13]  /*0c90*/  PLOP3.LUT P6, PT, P5, P2, PT, 0x80, 0x8 ;  /* 0x000000000008781c */ /* 0x000fda0002fc5070 */
[----:B------:R-:W2:Y:S02]  /*0ca0*/  @P6 LDG.E.64 R12, desc[UR4][R8.64+-0x18] ;  /* 0xffffe804080c6981 */ /* 0x000ea4000c1e1b00 */
[C---:B--2---:R-:W-:Y:S02]  /*0cb0*/  @P6 DFMA R4, R12.reuse, -3, R4 ;  /* 0xc00800000c04682b */ /* 0x044fe40000000004 */
[----:B------:R-:W-:Y:S01]  /*0cc0*/  @P6 DFMA R2, R12, 1, R2 ;  /* 0x3ff000000c02682b */ /* 0x000fe20000000002 */
[----:B------:R-:W-:-:S13]  /*0cd0*/  PLOP3.LUT P6, PT, P5, P3, PT, 0x80, 0x8 ;  /* 0x000000000008781c */ /* 0x000fda0002fc7070 */
[----:B------:R-:W2:Y:S02]  /*0ce0*/  @P6 LDG.E.64 R12, desc[UR4][R8.64+-0x10] ;  /* 0xfffff004080c6981 */ /* 0x000ea4000c1e1b00 */
[C---:B--2---:R-:W-:Y:S02]  /*0cf0*/  @P6 DADD R14, R12.reuse, R12 ;  /* 0x000000000c0e6229 */ /* 0x044fe4000000000c */
[----:B------:R-:W-:-:S06]  /*0d00*/  @P6 DFMA R2, R12, 1, R2 ;  /* 0x3ff000000c02682b */ /* 0x000fcc0000000002 */
[----:B------:R-:W-:Y:S01]  /*0d10*/  @P6 DADD R4, R4, -R14 ;  /* 0x0000000004046229 */ /* 0x000fe2000000080e */
[----:B------:R-:W-:-:S13]  /*0d20*/  ISETP.LT.OR P6, PT, R0, 0x1, !P5 ;  /* 0x000000010000780c */ /* 0x000fda0006fc1670 */
[----:B------:R-:W2:Y:S01]  /*0d30*/  @!P6 LDG.E.64 R12, desc[UR4][R8.64+-0x8] ;  /* 0xfffff804080ce981 */ /* 0x000ea2000c1e1b00 */
[----:B------:R-:W-:Y:S01]  /*0d40*/  VIADD R10, R10, UR6 ;  /* 0x000000060a0a7c36 */ /* 0x000fe20008000000 */
[----:B--2---:R-:W-:Y:S02]  /*0d50*/  @!P6 DADD R4, R4, -R12 ;  /* 0x000000000404e229 */ /* 0x004fe4000000080c */
[----:B------:R-:W-:Y:S01]  /*0d60*/  @!P6 DFMA R2, R12, 1, R2 ;  /* 0x3ff000000c02e82b */ /* 0x000fe20000000002 */
[----:B------:R-:W-:-:S13]  /*0d70*/  ISETP.LT.OR P6, PT, R0, RZ, !P5 ;  /* 0x000000ff0000720c */ /* 0x000fda0006fc1670 */
[----:B------:R-:W0:Y:S02]  /*0d80*/  @!P6 LDC.64 R12, c[0x0][0x380] ;  /* 0x0000e000ff0ceb82 */ /* 0x000e240000000a00 */
[----:B0-----:R-:W-:-:S06]  /*0d90*/  @!P6 IMAD.WIDE R12, R10, 0x8, R12 ;  /* 0x000000080a0ce825 */ /* 0x001fcc00078e020c */
[----:B------:R-:W2:Y:S02]  /*0da0*/  @!P6 LDG.E.64 R12, desc[UR4][R12.64] ;  /* 0x000000040c0ce981 */ /* 0x000ea4000c1e1b00 */
[----:B--2---:R-:W-:Y:S02]  /*0db0*/  @!P6 DFMA R4, RZ, R12, R4 ;  /* 0x0000000cff04e22b */ /* 0x004fe40000000004 */
[----:B------:R-:W-:Y:S01]  /*0dc0*/  @!P6 DFMA R2, R12, 1, R2 ;  /* 0x3ff000000c02e82b */ /* 0x000fe20000000002 */
[----:B------:R-:W-:-:S13]  /*0dd0*/  PLOP3.LUT P6, PT, P5, P4, PT, 0x80, 0x8 ;  /* 0x000000000008781c */ /* 0x000fda0002fc9070 */
[----:B------:R-:W2:Y:S02]  /*0de0*/  @P6 LDG.E.64 R14, desc[UR4][R8.64+0x8] ;  /* 0x00000804080e6981 */ /* 0x000ea4000c1e1b00 */
[----:B--2---:R-:W-:Y:S02]  /*0df0*/  @P6 DADD R4, R4, R14 ;  /* 0x0000000004046229 */ /* 0x004fe4000000000e */
[----:B------:R-:W-:Y:S01]  /*0e00*/  @P6 DFMA R2, R14, 1, R2 ;  /* 0x3ff000000e02682b */ /* 0x000fe20000000002 */
[----:B------:R-:W-:Y:S02]  /*0e10*/  PLOP3.LUT P6, PT, P5, P1, PT, 0x80, 0x8 ;  /* 0x000000000008781c */ /* 0x000fe40002fc3070 */
[----:B------:R-:W-:-:S11]  /*0e20*/  PLOP3.LUT P5, PT, P5, P0, PT, 0x80, 0x8 ;  /* 0x000000000008781c */ /* 0x000fd60002fa1070 */
[----:B------:R-:W2:Y:S04]  /*0e30*/  @P6 LDG.E.64 R14, desc[UR4][R8.64+0x10] ;  /* 0x00001004080e6981 */ /* 0x000ea8000c1e1b00 */
[----:B------:R-:W3:Y:S01]  /*0e40*/  @P5 LDG.E.64 R16, desc[UR4][R8.64+0x18] ;  /* 0x0000180408105981 */ /* 0x000ee2000c1e1b00 */
[----:B------:R-:W-:Y:S02]  /*0e50*/  VIADD R11, R11, UR6 ;  /* 0x000000060b0b7c36 */ /* 0x000fe40008000000 */
[----:B------:R-:W-:Y:S01]  /*0e60*/  VIADD R13, R7, 0x2 ;  /* 0x00000002070d7836 */ /* 0x000fe20000000000 */
[C---:B--2---:R-:W-:Y:S02]  /*0e70*/  @P6 DFMA R4, R14.reuse, 2, R4 ;  /* 0x400000000e04682b */ /* 0x044fe40000000004 */
[----:B------:R-:W-:Y:S01]  /*0e80*/  @P6 DFMA R2, R14, 1, R2 ;  /* 0x3ff000000e02682b */ /* 0x000fe20000000002 */
[----:B------:R-:W-:-:S05]  /*0e90*/  IADD3 R14, P6, PT, R0, R11, RZ ;  /* 0x0000000b000e7210 */ /* 0x000fca0007fde0ff */
[C---:B---3--:R-:W-:Y:S01]  /*0ea0*/  @P5 DFMA R4, R16.reuse, 3, R4 ;  /* 0x400800001004582b */ /* 0x048fe20000000004 */
[----:B------:R-:W-:Y:S01]  /*0eb0*/  LEA.HI.X.SX32 R15, R11, R6, 0x1, P6 ;  /* 0x000000060b0f7211 */ /* 0x000fe200030f0eff */
[----:B------:R-:W-:Y:S01]  /*0ec0*/  @P5 DFMA R2, R16, 1, R2 ;  /* 0x3ff000001002582b */ /* 0x000fe20000000002 */
        /* <DEDUP_REMOVED lines=33> */
[----:B------:R-:W-:Y:S02]  /*10e0*/  VIADD R8, R7, 0x3 ;  /* 0x0000000307087836 */ /* 0x000fe40000000000 */
[----:B------:R-:W-:Y:S01]  /*10f0*/  VIADD R19, R10, UR6 ;  /* 0x000000060a137c36 */ /* 0x000fe20008000000 */
[----:B--2---:R-:W-:-:S02]  /*1100*/  @P6 DFMA R4, R14, 2, R4 ;  /* 0x400000000e04682b */ /* 0x004fc40000000004 */
[----:B------:R-:W-:Y:S01]  /*1110*/  @P6 DFMA R2, R14, 2, R2 ;  /* 0x400000000e02682b */ /* 0x000fe20000000002 */
[----:B------:R-:W-:-:S04]  /*1120*/  IADD3 R9, P6, PT, R0, R11, RZ ;  /* 0x0000000b00097210 */ /* 0x000fc80007fde0ff */
[----:B------:R-:W-:Y:S01]  /*1130*/  LEA.HI.X.SX32 R6, R11, R6, 0x1, P6 ;  /* 0x000000060b067211 */ /* 0x000fe200030f0eff */
[C---:B---3--:R-:W-:Y:S01]  /*1140*/  @P5 DFMA R4, R16.reuse, 3, R4 ;  /* 0x400800001004582b */ /* 0x048fe20000000004 */
[C---:B------:R-:W-:Y:S01]  /*1150*/  LEA R14, P6, R9.reuse, UR8, 0x3 ;  /* 0x00000008090e7c11 */ /* 0x040fe2000f8c18ff */
[----:B------:R-:W-:Y:S01]  /*1160*/  @P5 DFMA R2, R16, 2, R2 ;  /* 0x400000001002582b */ /* 0x000fe20000000002 */
[C---:B------:R-:W-:Y:S02]  /*1170*/  ISETP.GE.AND P5, PT, R8.reuse, UR7, PT ;  /* 0x0000000708007c0c */ /* 0x040fe4000bfa6270 */
[----:B------:R-:W-:Y:S02]  /*1180*/  LEA.HI.X R15, R9, UR9, R6, 0x3, P6 ;  /* 0x00000009090f7c11 */ /* 0x000fe4000b0f1c06 */
[----:B------:R-:W-:-:S04]  /*1190*/  ISETP.GT.AND P5, PT, R8, -0x1, !P5 ;  /* 0xffffffff0800780c */ /* 0x000fc80006fa4270 */
[----:B------:R-:W-:Y:S02]  /*11a0*/  ISETP.LT.OR P6, PT, R0, RZ, !P5 ;  /* 0x000000ff0000720c */ /* 0x000fe40006fc1670 */
[----:B------:R-:W-:Y:S02]  /*11b0*/  PLOP3.LUT P2, PT, P5, P2, PT, 0x80, 0x8 ;  /* 0x000000000008781c */ /* 0x000fe40002f45070 */
[----:B------:R-:W-:-:S09]  /*11c0*/  PLOP3.LUT P3, PT, P5, P3, PT, 0x80, 0x8 ;  /* 0x000000000008781c */ /* 0x000fd20002f67070 */
[----:B------:R-:W0:Y:S02]  /*11d0*/  @!P6 LDC.64 R16, c[0x0][0x380] ;  /* 0x0000e000ff10eb82 */ /* 0x000e240000000a00 */
[----:B------:R-:W2:Y:S01]  /*11e0*/  @P2 LDG.E.64 R12, desc[UR4][R14.64+-0x18] ;  /* 0xffffe8040e0c2981 */ /* 0x000ea2000c1e1b00 */
[----:B------:R-:W-:Y:S02]  /*11f0*/  PLOP3.LUT P4, PT, P5, P4, PT, 0x80, 0x8 ;  /* 0x000000000008781c */ /* 0x000fe40002f89070 */
[----:B------:R-:W-:Y:S01]  /*1200*/  PLOP3.LUT P1, PT, P5, P1, PT, 0x80, 0x8 ;  /* 0x000000000008781c */ /* 0x000fe20002f23070 */
[----:B------:R-:W3:Y:S01]  /*1210*/  @P3 LDG.E.64 R8, desc[UR4][R14.64+-0x10] ;  /* 0xfffff0040e083981 */ /* 0x000ee2000c1e1b00 */
[----:B------:R-:W-:Y:S02]  /*1220*/  PLOP3.LUT P0, PT, P5, P0, PT, 0x80, 0x8 ;  /* 0x000000000008781c */ /* 0x000fe40002f01070 */
[----:B------:R-:W-:-:S09]  /*1230*/  ISETP.LT.OR P5, PT, R0, 0x1, !P5 ;  /* 0x000000010000780c */ /* 0x000fd20006fa1670 */
[----:B------:R-:W4:Y:S04]  /*1240*/  @P1 LDG.E.64 R20, desc[UR4][R14.64+0x10] ;  /* 0x000010040e141981 */ /* 0x000f28000c1e1b00 */
[----:B------:R-:W5:Y:S01]  /*1250*/  @!P5 LDG.E.64 R10, desc[UR4][R14.64+-0x8] ;  /* 0xfffff8040e0ad981 */ /* 0x000f62000c1e1b00 */
[----:B0-----:R-:W-:-:S03]  /*1260*/  @!P6 IMAD.WIDE R16, R19, 0x8, R16 ;  /* 0x000000081310e825 */ /* 0x001fc600078e0210 */
[----:B------:R-:W4:Y:S04]  /*1270*/  @P4 LDG.E.64 R18, desc[UR4][R14.64+0x8] ;  /* 0x000008040e124981 */ /* 0x000f28000c1e1b00 */
[----:B------:R-:W4:Y:S04]  /*1280*/  @!P6 LDG.E.64 R16, desc[UR4][R16.64] ;  /* 0x000000041010e981 */ /* 0x000f28000c1e1b00 */
[----:B------:R-:W4:Y:S01]  /*1290*/  @P0 LDG.E.64 R22, desc[UR4][R14.64+0x18] ;  /* 0x000018040e160981 */ /* 0x000f22000c1e1b00 */
[----:B------:R-:W-:Y:S01]  /*12a0*/  BSSY.RECONVERGENT B0, `(.L_x_0) ;  /* 0x0000027000007945 */ /* 0x000fe20003800200 */
[----:B------:R-:W-:Y:S01]  /*12b0*/  IMAD R0, R7, UR6, R0 ;  /* 0x0000000607007c24 */ /* 0x000fe2000f8e0200 */
[----:B--2---:R-:W-:-:S02]  /*12c0*/  @P2 DFMA R2, R12, 3, R2 ;  /* 0x400800000c02282b */ /* 0x004fc40000000002 */
[----:B------:R-:W-:Y:S02]  /*12d0*/  @P2 DFMA R4, R12, -3, R4 ;  /* 0xc00800000c04282b */ /* 0x000fe40000000004 */
[----:B---3--:R-:W-:-:S04]  /*12e0*/  @P3 DADD R12, R8, R8 ;  /* 0x00000000080c3229 */ /* 0x008fc80000000008 */
[----:B------:R-:W-:-:S04]  /*12f0*/  @P3 DFMA R2, R8, 3, R2 ;  /* 0x400800000802382b */ /* 0x000fc80000000002 */
[----:B------:R-:W-:-:S04]  /*1300*/  @P3 DADD R4, R4, -R12 ;  /* 0x0000000004043229 */ /* 0x000fc8000000080c */
[----:B-----5:R-:W-:-:S04]  /*1310*/  @!P5 DFMA R2, R10, 3, R2 ;  /* 0x400800000a02d82b */ /* 0x020fc80000000002 */
[----:B------:R-:W-:-:S04]  /*1320*/  @!P5 DADD R4, R4, -R10 ;  /* 0x000000000404d229 */ /* 0x000fc8000000080a */
[----:B----4-:R-:W-:-:S04]  /*1330*/  @!P6 DFMA R2, R16, 3, R2 ;  /* 0x400800001002e82b */ /* 0x010fc80000000002 */
[----:B------:R-:W-:-:S04]  /*1340*/  @!P6 DFMA R4, RZ, R16, R4 ;  /* 0x00000010ff04e22b */ /* 0x000fc80000000004 */
[----:B------:R-:W-:-:S04]  /*1350*/  @P4 DFMA R2, R18, 3, R2 ;  /* 0x400800001202482b */ /* 0x000fc80000000002 */
[----:B------:R-:W-:-:S04]  /*1360*/  @P4 DADD R4, R4, R18 ;  /* 0x0000000004044229 */ /* 0x000fc80000000012 */
[----:B------:R-:W-:-:S04]  /*1370*/  @P1 DFMA R2, R20, 3, R2 ;  /* 0x400800001402182b */ /* 0x000fc80000000002 */
[----:B------:R-:W-:-:S04]  /*1380*/  @P1 DFMA R4, R20, 2, R4 ;  /* 0x400000001404182b */ /* 0x000fc80000000004 */
[----:B------:R-:W-:-:S04]  /*1390*/  @P0 DFMA R2, R22, 3, R2 ;  /* 0x400800001602082b */ /* 0x000fc80000000002 */
[----:B------:R-:W-:-:S04]  /*13a0*/  @P0 DFMA R4, R22, 3, R4 ;  /* 0x400800001604082b */ /* 0x000fc80000000004 */
[----:B------:R-:W-:-:S08]  /*13b0*/  DMUL R8, R2, R2 ;  /* 0x0000000202087228 */ /* 0x000fd00000000000 */
[----:B------:R-:W-:-:S06]  /*13c0*/  DFMA R8, R4, R4, R8 ;  /* 0x000000040408722b */ /* 0x000fcc0000000008 */
[----:B------:R-:W0:Y:S04]  /*13d0*/  MUFU.RSQ64H R5, R9 ;  /* 0x0000000900057308 */ /* 0x000e280000001c00 */
[----:B------:R-:W-:Y:S02]  /*13e0*/  VIADD R4, R9, 0xfcb00000 ;  /* 0xfcb0000009047836 */ /* 0x000fe40000000000 */
[----:B------:R-:W-:-:S04]  /*13f0*/  IMAD.MOV.U32 R10, RZ, RZ, 0x0 ;  /* 0x00000000ff0a7424 */ /* 0x000fc800078e00ff */
[----:B0-----:R-:W-:Y:S01]  /*1400*/  DMUL R2, R4, R4 ;  /* 0x0000000404027228 */ /* 0x001fe20000000000 */
[----:B------:R-:W-:-:S07]  /*1410*/  IMAD.MOV.U32 R11, RZ, RZ, 0x3fd80000 ;  /* 0x3fd80000ff0b7424 */ /* 0x000fce00078e00ff */
[----:B------:R-:W-:-:S08]  /*1420*/  DFMA R2, R8, -R2, 1 ;  /* 0x3ff000000802742b */ /* 0x000fd00000000802 */
[----:B------:R-:W-:Y:S02]  /*1430*/  DFMA R10, R2, R10, 0.5 ;  /* 0x3fe00000020a742b */ /* 0x000fe4000000000a */
[----:B------:R-:W-:-:S08]  /*1440*/  DMUL R2, R4, R2 ;  /* 0x0000000204027228 */ /* 0x000fd00000000000 */
[----:B------:R-:W-:Y:S01]  /*1450*/  DFMA R12, R10, R2, R4 ;  /* 0x000000020a0c722b */ /* 0x000fe20000000004 */
[----:B------:R-:W-:-:S07]  /*1460*/  ISETP.GE.U32.AND P0, PT, R4, 0x7ca00000, PT ;  /* 0x7ca000000400780c */ /* 0x000fce0003f06070 */
[----:B------:R-:W-:Y:S02]  /*1470*/  DMUL R14, R8, R12 ;  /* 0x0000000c080e7228 */ /* 0x000fe40000000000 */
[----:B------:R-:W-:Y:S02]  /*1480*/  VIADD R11, R13, 0xfff00000 ;  /* 0xfff000000d0b7836 */ /* 0x000fe40000000000 */
[----:B------:R-:W-:-:S04]  /*1490*/  IMAD.MOV.U32 R10, RZ, RZ, R12 ;  /* 0x000000ffff0a7224 */ /* 0x000fc800078e000c */
[----:B------:R-:W-:-:S08]  /*14a0*/  DFMA R16, R14, -R14, R8 ;  /* 0x8000000e0e10722b */ /* 0x000fd00000000008 */
[----:B------:R-:W-:Y:S01]  /*14b0*/  DFMA R2, R16, R10, R14 ;  /* 0x0000000a1002722b */ /* 0x000fe2000000000e */
[----:B------:R-:W-:Y:S10]  /*14c0*/  @!P0 BRA `(.L_x_1) ;  /* 0x0000000000108947 */ /* 0x000ff40003800000 */
[----:B------:R-:W-:-:S07]  /*14d0*/  MOV R2, 0x14f0 ;  /* 0x000014f000027802 */ /* 0x000fce0000000f00 */
[----:B------:R-:W-:Y:S05]  /*14e0*/  CALL.REL.NOINC `($__internal_0_$__cuda_sm20_dsqrt_rn_f64_mediumpath_v1) ;  /* 0x00000000001c7944 */ /* 0x000fea0003c00000 */
[----:B------:R-:W-:Y:S02]  /*14f0*/  IMAD.MOV.U32 R2, RZ, RZ, R4 ;  /* 0x000000ffff027224 */ /* 0x000fe400078e0004 */
[----:B------:R-:W-:-:S07]  /*1500*/  IMAD.MOV.U32 R3, RZ, RZ, R5 ;  /* 0x000000ffff037224 */ /* 0x000fce00078e0005 */
.L_x_1:
[----:B------:R-:W-:Y:S05]  /*1510*/  BSYNC.RECONVERGENT B0 ;  /* 0x0000000000007941 */ /* 0x000fea0003800200 */
.L_x_0:
[----:B------:R-:W0:Y:S02]  /*1520*/  LDC.64 R4, c[0x0][0x388] ;  /* 0x0000e200ff047b82 */ /* 0x000e240000000a00 */
[----:B0-----:R-:W-:-:S05]  /*1530*/  IMAD.WIDE R4, R0, 0x8, R4 ;  /* 0x0000000800047825 */ /* 0x001fca00078e0204 */
[----:B------:R-:W-:Y:S01]  /*1540*/  STG.E.64 desc[UR4][R4.64], R2 ;  /* 0x0000000204007986 */ /* 0x000fe2000c101b04 */
[----:B------:R-:W-:Y:S05]  /*1550*/  EXIT ;  /* 0x000000000000794d */ /* 0x000fea0003800000 */
        .weak           $__internal_0_$__cuda_sm20_dsqrt_rn_f64_mediumpath_v1
        .type           $__internal_0_$__cuda_sm20_dsqrt_rn_f64_mediumpath_v1,@function
        .size           $__internal_0_$__cuda_sm20_dsqrt_rn_f64_mediumpath_v1,(.L_x_7 - $__internal_0_$__cuda_sm20_dsqrt_rn_f64_mediumpath_v1)
$__internal_0_$__cuda_sm20_dsqrt_rn_f64_mediumpath_v1:
[----:B------:R-:W-:Y:S01]  /*1560*/  ISETP.GE.U32.AND P0, PT, R4, -0x3400000, PT ;  /* 0xfcc000000400780c */ /* 0x000fe20003f06070 */
[----:B------:R-:W-:Y:S01]  /*1570*/  BSSY.RECONVERGENT B1, `(.L_x_2) ;  /* 0x0000028000017945 */ /* 0x000fe20003800200 */
[----:B------:R-:W-:Y:S02]  /*1580*/  IMAD.MOV.U32 R10, RZ, RZ, R12 ;  /* 0x000000ffff0a7224 */ /* 0x000fe400078e000c */
[----:B------:R-:W-:Y:S02]  /*1590*/  IMAD.MOV.U32 R6, RZ, RZ, R8 ;  /* 0x000000ffff067224 */ /* 0x000fe400078e0008 */
[----:B------:R-:W-:Y:S02]  /*15a0*/  IMAD.MOV.U32 R7, RZ, RZ, R9 ;  /* 0x000000ffff077224 */ /* 0x000fe400078e0009 */
[----:B------:R-:W-:Y:S02]  /*15b0*/  IMAD.MOV.U32 R4, RZ, RZ, R16 ;  /* 0x000000ffff047224 */ /* 0x000fe400078e0010 */
[----:B------:R-:W-:-:S03]  /*15c0*/  IMAD.MOV.U32 R5, RZ, RZ, R17 ;  /* 0x000000ffff057224 */ /* 0x000fc600078e0011 */
[----:B------:R-:W-:Y:S05]  /*15d0*/  @!P0 BRA `(.L_x_3) ;  /* 0x0000000000208947 */ /* 0x000fea0003800000 */
[----:B------:R-:W-:-:S10]  /*15e0*/  DFMA.RM R4, R4, R10, R14 ;  /* 0x0000000a0404722b */ /* 0x000fd4000000400e */
[----:B------:R-:W-:-:S05]  /*15f0*/  IADD3 R8, P0, PT, R4, 0x1, RZ ;  /* 0x0000000104087810 */ /* 0x000fca0007f1e0ff */
[----:B------:R-:W-:-:S06]  /*1600*/  IMAD.X R9, RZ, RZ, R5, P0 ;  /* 0x000000ffff097224 */ /* 0x000fcc00000e0605 */
[----:B------:R-:W-:-:S08]  /*1610*/  DFMA.RP R6, -R4, R8, R6 ;  /* 0x000000080406722b */ /* 0x000fd00000008106 */
[----:B------:R-:W-:-:S06]  /*1620*/  DSETP.GT.AND P0, PT, R6, RZ, PT ;  /* 0x000000ff0600722a */ /* 0x000fcc0003f04000 */
[----:B------:R-:W-:Y:S02]  /*1630*/  FSEL R4, R8, R4, P0 ;  /* 0x0000000408047208 */ /* 0x000fe40000000000 */
[----:B------:R-:W-:Y:S01]  /*1640*/  FSEL R5, R9, R5, P0 ;  /* 0x0000000509057208 */ /* 0x000fe20000000000 */
[----:B------:R-:W-:Y:S06]  /*1650*/  BRA `(.L_x_4) ;  /* 0x0000000000647947 */ /* 0x000fec0003800000 */
.L_x_3:
[----:B------:R-:W-:-:S14]  /*1660*/  DSETP.NE.AND P0, PT, R6, RZ, PT ;  /* 0x000000ff0600722a */ /* 0x000fdc0003f05000 */
[----:B------:R-:W-:Y:S05]  /*1670*/  @!P0 BRA `(.L_x_5) ;  /* 0x0000000000588947 */ /* 0x000fea0003800000 */
[----:B------:R-:W-:-:S13]  /*1680*/  ISETP.GE.AND P0, PT, R7, RZ, PT ;  /* 0x000000ff0700720c */ /* 0x000fda0003f06270 */
[----:B------:R-:W-:Y:S02]  /*1690*/  @!P0 IMAD.MOV.U32 R4, RZ, RZ, 0x0 ;  /* 0x00000000ff048424 */ /* 0x000fe400078e00ff */
[----:B------:R-:W-:Y:S01]  /*16a0*/  @!P0 IMAD.MOV.U32 R5, RZ, RZ, -0x80000 ;  /* 0xfff80000ff058424 */ /* 0x000fe200078e00ff */
[----:B------:R-:W-:Y:S06]  /*16b0*/  @!P0 BRA `(.L_x_4) ;  /* 0x00000000004c8947 */ /* 0x000fec0003800000 */
[----:B------:R-:W-:-:S13]  /*16c0*/  ISETP.GT.AND P0, PT, R7, 0x7fefffff, PT ;  /* 0x7fefffff0700780c */ /* 0x000fda0003f04270 */
[----:B------:R-:W-:Y:S05]  /*16d0*/  @P0 BRA `(.L_x_5) ;  /* 0x0000000000400947 */ /* 0x000fea0003800000 */
[----:B------:R-:W-:Y:S01]  /*16e0*/  DMUL R4, R6, 8.11296384146066816958e+31 ;  /* 0x4690000006047828 */ /* 0x000fe20000000000 */
[----:B------:R-:W-:Y:S02]  /*16f0*/  IMAD.MOV.U32 R10, RZ, RZ, 0x0 ;  /* 0x00000000ff0a7424 */ /* 0x000fe400078e00ff */
[----:B------:R-:W-:Y:S02]  /*1700*/  IMAD.MOV.U32 R6, RZ, RZ, RZ ;  /* 0x000000ffff067224 */ /* 0x000fe400078e00ff */
[----:B------:R-:W-:Y:S01]  /*1710*/  IMAD.MOV.U32 R11, RZ, RZ, 0x3fd80000 ;  /* 0x3fd80000ff0b7424 */ /* 0x000fe200078e00ff */
[----:B------:R-:W0:Y:S03]  /*1720*/  MUFU.RSQ64H R7, R5 ;  /* 0x0000000500077308 */ /* 0x000e260000001c00 */
[----:B0-----:R-:W-:-:S08]  /*1730*/  DMUL R8, R6, R6 ;  /* 0x0000000606087228 */ /* 0x001fd00000000000 */
[----:B------:R-:W-:-:S08]  /*1740*/  DFMA R8, R4, -R8, 1 ;  /* 0x3ff000000408742b */ /* 0x000fd00000000808 */
[----:B------:R-:W-:Y:S02]  /*1750*/  DFMA R10, R8, R10, 0.5 ;  /* 0x3fe00000080a742b */ /* 0x000fe4000000000a */
[----:B------:R-:W-:-:S08]  /*1760*/  DMUL R8, R6, R8 ;  /* 0x0000000806087228 */ /* 0x000fd00000000000 */
[----:B------:R-:W-:-:S08]  /*1770*/  DFMA R8, R10, R8, R6 ;  /* 0x000000080a08722b */ /* 0x000fd00000000006 */
[----:B------:R-:W-:Y:S02]  /*1780*/  DMUL R6, R4, R8 ;  /* 0x0000000804067228 */ /* 0x000fe40000000000 */
[----:B------:R-:W-:-:S06]  /*1790*/  VIADD R9, R9, 0xfff00000 ;  /* 0xfff0000009097836 */ /* 0x000fcc0000000000 */
[----:B------:R-:W-:-:S08]  /*17a0*/  DFMA R10, R6, -R6, R4 ;  /* 0x80000006060a722b */ /* 0x000fd00000000004 */
[----:B------:R-:W-:-:S10]  /*17b0*/  DFMA R4, R8, R10, R6 ;  /* 0x0000000a0804722b */ /* 0x000fd40000000006 */
[----:B------:R-:W-:Y:S01]  /*17c0*/  VIADD R5, R5, 0xfcb00000 ;  /* 0xfcb0000005057836 */ /* 0x000fe20000000000 */
[----:B------:R-:W-:Y:S06]  /*17d0*/  BRA `(.L_x_4) ;  /* 0x0000000000047947 */ /* 0x000fec0003800000 */
.L_x_5:
[----:B------:R-:W-:-:S11]  /*17e0*/  DADD R4, R6, R6 ;  /* 0x0000000006047229 */ /* 0x000fd60000000006 */
.L_x_4:
[----:B------:R-:W-:Y:S05]  /*17f0*/  BSYNC.RECONVERGENT B1 ;  /* 0x0000000000017941 */ /* 0x000fea0003800200 */
.L_x_2:
[----:B------:R-:W-:-:S04]  /*1800*/  IMAD.MOV.U32 R3, RZ, RZ, 0x0 ;  /* 0x00000000ff037424 */ /* 0x000fc800078e00ff */
[----:B------:R-:W-:Y:S05]  /*1810*/  RET.REL.NODEC R2 `(_Z17convolutionKernelPdS_ii) ;  /* 0xffffffe402f87950 */ /* 0x000fea0003c3ffff */
.L_x_6:
[----:B------:R-:W-:-:S00]  /*1820*/  BRA `(.L_x_6) ;  /* 0xfffffffc00fc7947 */ /* 0x000fc0000383ffff */
[----:B------:R-:W-:-:S00]  /*1830*/  NOP ;  /* 0x0000000000007918 */ /* 0x000fc00000000000 */
        /* <DEDUP_REMOVED lines=12> */
.L_x_7:


//--------------------- .nv.shared.reserved.0     --------------------------
	.section	.nv.shared.reserved.0,"aw",@nobits
	.weak		__nv_reservedSMEM_offset_0_alias
	.size		__nv_reservedSMEM_offset_0_alias, 0, 64
	.other		__nv_reservedSMEM_offset_0_alias,@"STO_CUDA_RESERVED_SHARED STV_DEFAULT"
__nv_reservedSMEM_offset_0_alias:
	.zero		0
	.zero		64


//--------------------- .nv.constant0._Z17convolutionKernelPdS_ii --------------------------
	.section	.nv.constant0._Z17convolutionKernelPdS_ii,"a",@progbits
	.sectionflags	@""
	.align	4
.nv.constant0._Z17convolutionKernelPdS_ii:
	.zero		920


//--------------------- SYMBOLS --------------------------

	.type		.nv.reservedSmem.offset0,@object
	.size		.nv.reservedSmem.offset0,0x4
